	.headerflags	@"EF_CUDA_TEXMODE_UNIFIED EF_CUDA_64BIT_ADDRESS EF_CUDA_ACCELERATORS EF_CUDA_SM90 EF_CUDA_VIRTUAL_SM(EF_CUDA_SM90)"
	.elftype	@"ET_EXEC"


//--------------------- .nv.info                  --------------------------
	.section	.nv.info,"",@"SHT_CUDA_INFO"
	.align	4


	//----- nvinfo : EIATTR_REGCOUNT
	.align		4
        /*0000*/ 	.byte	0x04, 0x2f
        /*0002*/ 	.short	(.L_1 - .L_0)
	.align		4
.L_0:
        /*0004*/ 	.word	index@(triton_poi_fused_convolution_37)
        /*0008*/ 	.word	0x0000000a


	//----- nvinfo : EIATTR_MIN_STACK_SIZE
	.align		4
.L_1:
        /*000c*/ 	.byte	0x04, 0x12
        /*000e*/ 	.short	(.L_3 - .L_2)
	.align		4
.L_2:
        /*0010*/ 	.word	index@(triton_poi_fused_convolution_37)
        /*0014*/ 	.word	0x00000000


	//----- nvinfo : EIATTR_FRAME_SIZE
	.align		4
.L_3:
        /*0018*/ 	.byte	0x04, 0x11
        /*001a*/ 	.short	(.L_5 - .L_4)
	.align		4
.L_4:
        /*001c*/ 	.word	index@(triton_poi_fused_convolution_37)
        /*0020*/ 	.word	0x00000000


	//----- nvinfo : EIATTR_MIN_STACK_SIZE
	.align		4
.L_5:
        /*0024*/ 	.byte	0x04, 0x12
        /*0026*/ 	.short	(.L_7 - .L_6)
	.align		4
.L_6:
        /*0028*/ 	.word	index@(triton_poi_fused_convolution_37)
        /*002c*/ 	.word	0x00000000
.L_7:


//--------------------- .nv.info.triton_poi_fused_convolution_37 --------------------------
	.section	.nv.info.triton_poi_fused_convolution_37,"",@"SHT_CUDA_INFO"
	.sectionflags	@""
	.align	4


	//----- nvinfo : EIATTR_CUDA_API_VERSION
	.align		4
        /*0000*/ 	.byte	0x04, 0x37
        /*0002*/ 	.short	(.L_9 - .L_8)
.L_8:
        /*0004*/ 	.word	0x0000007c


	//----- nvinfo : EIATTR_KPARAM_INFO
	.align		4
.L_9:
        /*0008*/ 	.byte	0x04, 0x17
        /*000a*/ 	.short	(.L_11 - .L_10)
.L_10:
        /*000c*/ 	.word	0x00000000
        /*0010*/ 	.short	0x0002
        /*0012*/ 	.short	0x0010
        /*0014*/ 	.byte	0x00, 0xf0, 0x11, 0x00


	//----- nvinfo : EIATTR_KPARAM_INFO
	.align		4
.L_11:
        /*0018*/ 	.byte	0x04, 0x17
        /*001a*/ 	.short	(.L_13 - .L_12)
.L_12:
        /*001c*/ 	.word	0x00000000
        /*0020*/ 	.short	0x0001
        /*0022*/ 	.short	0x0008
        /*0024*/ 	.byte	0x00, 0xf4, 0x21, 0x00


	//----- nvinfo : EIATTR_KPARAM_INFO
	.align		4
.L_13:
        /*0028*/ 	.byte	0x04, 0x17
        /*002a*/ 	.short	(.L_15 - .L_14)
.L_14:
        /*002c*/ 	.word	0x00000000
        /*0030*/ 	.short	0x0000
        /*0032*/ 	.short	0x0000
        /*0034*/ 	.byte	0x00, 0xf4, 0x21, 0x00


	//----- nvinfo : EIATTR_SPARSE_MMA_MASK
	.align		4
.L_15:
        /*0038*/ 	.byte	0x03, 0x50
        /*003a*/ 	.short	0x0000


	//----- nvinfo : EIATTR_MAXREG_COUNT
	.align		4
        /*003c*/ 	.byte	0x03, 0x1b
        /*003e*/ 	.short	0x00ff


	//----- nvinfo : EIATTR_EXIT_INSTR_OFFSETS
	.align		4
        /*0040*/ 	.byte	0x04, 0x1c
        /*0042*/ 	.short	(.L_17 - .L_16)


	//   ....[0]....
.L_16:
        /*0044*/ 	.word	0x00000100


	//   ....[1]....
        /*0048*/ 	.word	0x00000120


	//----- nvinfo : EIATTR_REQNTID
	.align		4
.L_17:
        /*004c*/ 	.byte	0x04, 0x10
        /*004e*/ 	.short	(.L_19 - .L_18)
.L_18:
        /*0050*/ 	.word	0x00000020
        /*0054*/ 	.word	0x00000001
        /*0058*/ 	.word	0x00000001


	//----- nvinfo : EIATTR_CBANK_PARAM_SIZE
	.align		4
.L_19:
        /*005c*/ 	.byte	0x03, 0x19
        /*005e*/ 	.short	0x0014


	//----- nvinfo : EIATTR_PARAM_CBANK
	.align		4
        /*0060*/ 	.byte	0x04, 0x0a
        /*0062*/ 	.short	(.L_21 - .L_20)
	.align		4
.L_20:
        /*0064*/ 	.word	index@(.nv.constant0.triton_poi_fused_convolution_37)
        /*0068*/ 	.short	0x0210
        /*006a*/ 	.short	0x0014


	//----- nvinfo : EIATTR_SW_WAR
	.align		4
.L_21:
        /*006c*/ 	.byte	0x04, 0x36
        /*006e*/ 	.short	(.L_23 - .L_22)
.L_22:
        /*0070*/ 	.word	0x00000008
.L_23:


//--------------------- .nv.callgraph             --------------------------
	.section	.nv.callgraph,"",@"SHT_CUDA_CALLGRAPH"
	.align	4
	.sectionentsize	8
	.align		4
        /*0000*/ 	.word	0x00000000
	.align		4
        /*0004*/ 	.word	0xffffffff
	.align		4
        /*0008*/ 	.word	0x00000000
	.align		4
        /*000c*/ 	.word	0xfffffffe
	.align		4
        /*0010*/ 	.word	0x00000000
	.align		4
        /*0014*/ 	.word	0xfffffffd
	.align		4
        /*0018*/ 	.word	0x00000000
	.align		4
        /*001c*/ 	.word	0xfffffffc


//--------------------- .text.triton_poi_fused_convolution_37 --------------------------
	.section	.text.triton_poi_fused_convolution_37,"ax",@progbits
	.align	128
        .global         triton_poi_fused_convolution_37
        .type           triton_poi_fused_convolution_37,@function
        .size           triton_poi_fused_convolution_37,(.L_x_1 - triton_poi_fused_convolution_37)
        .other          triton_poi_fused_convolution_37,@"STO_CUDA_ENTRY STV_DEFAULT"
triton_poi_fused_convolution_37:
.text.triton_poi_fused_convolution_37:
[----:B------:R-:W0:Y:S02]  /*0000*/  LDC R1, c[0x0][0x28] ;  /* 0x00000a00ff017b82 */ /* 0x000e240000000800 */
[----:B------:R-:W1:Y:S01]  /*0010*/  S2R R6, SR_TID.X ;  /* 0x0000000000067919 */ /* 0x000e620000002100 */
[----:B------:R-:W2:Y:S01]  /*0020*/  LDC.64 R2, c[0x0][0x210] ;  /* 0x00008400ff027b82 */ /* 0x000ea20000000a00 */
[----:B------:R-:W-:Y:S01]  /*0030*/  ULDC.64 UR4, c[0x0][0x208] ;  /* 0x0000820000047ab9 */ /* 0x000fe20000000a00 */
[----:B------:R-:W3:Y:S06]  /*0040*/  S2R R7, SR_CTAID.X ;  /* 0x0000000000077919 */ /* 0x000eec0000002500 */
[----:B------:R-:W4:Y:S01]  /*0050*/  LDC.64 R4, c[0x0][0x218] ;  /* 0x00008600ff047b82 */ /* 0x000f220000000a00 */
[----:B-1----:R-:W-:Y:S01]  /*0060*/  LOP3.LUT R0, R6, 0xf, RZ, 0xc0, !PT ;  /* 0x0000000f06007812 */ /* 0x002fe200078ec0ff */
[----:B----4-:R-:W4:Y:S04]  /*0070*/  LDG.E R5, desc[UR4][R4.64] ;  /* 0x0000000404057981 */ /* 0x010f28000c1e1900 */
[----:B---3--:R-:W-:-:S02]  /*0080*/  IMAD R7, R7, 0x10, R0 ;  /* 0x0000001007077824 */ /* 0x008fc400078e0200 */
[----:B------:R-:W-:Y:S02]  /*0090*/  IMAD.MOV.U32 R0, RZ, RZ, RZ ;  /* 0x000000ffff007224 */ /* 0x000fe400078e00ff */
[C---:B--2---:R-:W-:Y:S01]  /*00a0*/  IMAD.WIDE R2, R7.reuse, 0x4, R2 ;  /* 0x0000000407027825 */ /* 0x044fe200078e0202 */
[----:B------:R-:W-:-:S13]  /*00b0*/  ISETP.GE.AND P0, PT, R7, 0xc, PT ;  /* 0x0000000c0700780c */ /* 0x000fda0003f06270 */
[----:B------:R-:W4:Y:S01]  /*00c0*/  @!P0 LDG.E R0, desc[UR4][R2.64] ;  /* 0x0000000402008981 */ /* 0x000f22000c1e1900 */
[----:B------:R-:W-:-:S04]  /*00d0*/  LOP3.LUT P0, RZ, R6, 0x10, RZ, 0xc0, !PT ;  /* 0x0000001006ff7812 */ /* 0x000fc8000780c0ff */
[----:B------:R-:W-:Y:S01]  /*00e0*/  ISETP.LT.AND P0, PT, R7, 0xc, !P0 ;  /* 0x0000000c0700780c */ /* 0x000fe20004701270 */
[----:B----4-:R-:W-:-:S12]  /*00f0*/  FADD R7, R5, R0 ;  /* 0x0000000005077221 */ /* 0x010fd80000000000 */
[----:B------:R-:W-:Y:S05]  /*0100*/  @!P0 EXIT ;  /* 0x000000000000894d */ /* 0x000fea0003800000 */
[----:B------:R-:W-:Y:S01]  /*0110*/  STG.E desc[UR4][R2.64], R7 ;  /* 0x0000000702007986 */ /* 0x000fe2000c101904 */
[----:B------:R-:W-:Y:S05]  /*0120*/  EXIT ;  /* 0x000000000000794d */ /* 0x000fea0003800000 */
.L_x_0:
[----:B------:R-:W-:-:S00]  /*0130*/  BRA `(.L_x_0) ;  /* 0xfffffffc00fc7947 */ /* 0x000fc0000383ffff */
[----:B------:R-:W-:-:S00]  /*0140*/  NOP ;  /* 0x0000000000007918 */ /* 0x000fc00000000000 */
        /* <DEDUP_REMOVED lines=11> */
.L_x_1:


//--------------------- .nv.constant0.triton_poi_fused_convolution_37 --------------------------
	.section	.nv.constant0.triton_poi_fused_convolution_37,"a",@progbits
	.sectionflags	@""
	.align	4
.nv.constant0.triton_poi_fused_convolution_37:
	.zero		548
